//
// Generated by NVIDIA NVVM Compiler
//
// Compiler Build ID: CL-36424714
// Cuda compilation tools, release 13.0, V13.0.88
// Based on NVVM 20.0.0
//

.version 9.0
.target sm_100
.address_size 64

	// .globl	_Z12simpleMatMulPKfS0_Pfiii
// _ZZ15optimizedMatMulPKfS0_PfiiiE2sA has been demoted
// _ZZ15optimizedMatMulPKfS0_PfiiiE2sB has been demoted

.visible .entry _Z12simpleMatMulPKfS0_Pfiii(
	.param .u64 .ptr .align 1 _Z12simpleMatMulPKfS0_Pfiii_param_0,
	.param .u64 .ptr .align 1 _Z12simpleMatMulPKfS0_Pfiii_param_1,
	.param .u64 .ptr .align 1 _Z12simpleMatMulPKfS0_Pfiii_param_2,
	.param .u32 _Z12simpleMatMulPKfS0_Pfiii_param_3,
	.param .u32 _Z12simpleMatMulPKfS0_Pfiii_param_4,
	.param .u32 _Z12simpleMatMulPKfS0_Pfiii_param_5
)
{
	.reg .pred 	%p<13>;
	.reg .b32 	%r<41>;
	.reg .b32 	%f<68>;
	.reg .b64 	%rd<53>;

	ld.param.u64 	%rd7, [_Z12simpleMatMulPKfS0_Pfiii_param_0];
	ld.param.u64 	%rd8, [_Z12simpleMatMulPKfS0_Pfiii_param_1];
	ld.param.u64 	%rd6, [_Z12simpleMatMulPKfS0_Pfiii_param_2];
	ld.param.u32 	%r20, [_Z12simpleMatMulPKfS0_Pfiii_param_3];
	ld.param.u32 	%r18, [_Z12simpleMatMulPKfS0_Pfiii_param_4];
	ld.param.u32 	%r19, [_Z12simpleMatMulPKfS0_Pfiii_param_5];
	cvta.to.global.u64 	%rd1, %rd8;
	cvta.to.global.u64 	%rd2, %rd7;
	mov.u32 	%r21, %ctaid.y;
	mov.u32 	%r22, %ntid.y;
	mov.u32 	%r23, %tid.y;
	mad.lo.s32 	%r1, %r21, %r22, %r23;
	mov.u32 	%r24, %ctaid.x;
	mov.u32 	%r25, %ntid.x;
	mov.u32 	%r26, %tid.x;
	mad.lo.s32 	%r2, %r24, %r25, %r26;
	setp.ge.s32 	%p1, %r1, %r20;
	setp.ge.s32 	%p2, %r2, %r18;
	or.pred  	%p3, %p1, %p2;
	@%p3 bra 	$L__BB0_14;
	setp.lt.s32 	%p4, %r19, 1;
	mov.f32 	%f67, 0f00000000;
	@%p4 bra 	$L__BB0_13;
	mul.lo.s32 	%r3, %r19, %r1;
	and.b32  	%r4, %r19, 7;
	setp.lt.u32 	%p5, %r19, 8;
	mov.f32 	%f67, 0f00000000;
	mov.b32 	%r39, 0;
	@%p5 bra 	$L__BB0_5;
	and.b32  	%r39, %r19, 2147483640;
	neg.s32 	%r37, %r39;
	shl.b32 	%r7, %r18, 3;
	mul.wide.u32 	%rd9, %r3, 4;
	add.s64 	%rd10, %rd9, %rd2;
	add.s64 	%rd52, %rd10, 16;
	mov.f32 	%f67, 0f00000000;
	mul.wide.s32 	%rd13, %r18, 4;
	mov.u32 	%r36, %r2;
$L__BB0_4:
	.pragma "nounroll";
	ld.global.f32 	%f17, [%rd52+-16];
	mul.wide.s32 	%rd11, %r36, 4;
	add.s64 	%rd12, %rd1, %rd11;
	ld.global.f32 	%f18, [%rd12];
	fma.rn.f32 	%f19, %f17, %f18, %f67;
	ld.global.f32 	%f20, [%rd52+-12];
	add.s64 	%rd14, %rd12, %rd13;
	ld.global.f32 	%f21, [%rd14];
	fma.rn.f32 	%f22, %f20, %f21, %f19;
	ld.global.f32 	%f23, [%rd52+-8];
	add.s64 	%rd15, %rd14, %rd13;
	ld.global.f32 	%f24, [%rd15];
	fma.rn.f32 	%f25, %f23, %f24, %f22;
	ld.global.f32 	%f26, [%rd52+-4];
	add.s64 	%rd16, %rd15, %rd13;
	ld.global.f32 	%f27, [%rd16];
	fma.rn.f32 	%f28, %f26, %f27, %f25;
	ld.global.f32 	%f29, [%rd52];
	add.s64 	%rd17, %rd16, %rd13;
	ld.global.f32 	%f30, [%rd17];
	fma.rn.f32 	%f31, %f29, %f30, %f28;
	ld.global.f32 	%f32, [%rd52+4];
	add.s64 	%rd18, %rd17, %rd13;
	ld.global.f32 	%f33, [%rd18];
	fma.rn.f32 	%f34, %f32, %f33, %f31;
	ld.global.f32 	%f35, [%rd52+8];
	add.s64 	%rd19, %rd18, %rd13;
	ld.global.f32 	%f36, [%rd19];
	fma.rn.f32 	%f37, %f35, %f36, %f34;
	ld.global.f32 	%f38, [%rd52+12];
	add.s64 	%rd20, %rd19, %rd13;
	ld.global.f32 	%f39, [%rd20];
	fma.rn.f32 	%f67, %f38, %f39, %f37;
	add.s32 	%r37, %r37, 8;
	add.s32 	%r36, %r36, %r7;
	add.s64 	%rd52, %rd52, 32;
	setp.ne.s32 	%p6, %r37, 0;
	@%p6 bra 	$L__BB0_4;
$L__BB0_5:
	setp.eq.s32 	%p7, %r4, 0;
	@%p7 bra 	$L__BB0_13;
	and.b32  	%r13, %r19, 3;
	setp.lt.u32 	%p8, %r4, 4;
	@%p8 bra 	$L__BB0_8;
	add.s32 	%r28, %r39, %r3;
	mul.wide.u32 	%rd21, %r28, 4;
	add.s64 	%rd22, %rd2, %rd21;
	ld.global.f32 	%f41, [%rd22];
	mad.lo.s32 	%r29, %r39, %r18, %r2;
	mul.wide.s32 	%rd23, %r29, 4;
	add.s64 	%rd24, %rd1, %rd23;
	ld.global.f32 	%f42, [%rd24];
	fma.rn.f32 	%f43, %f41, %f42, %f67;
	cvt.u64.u32 	%rd25, %r3;
	cvt.u64.u32 	%rd26, %r39;
	add.s64 	%rd27, %rd26, %rd25;
	shl.b64 	%rd28, %rd27, 2;
	add.s64 	%rd29, %rd2, %rd28;
	ld.global.f32 	%f44, [%rd29+4];
	mul.wide.s32 	%rd30, %r18, 4;
	add.s64 	%rd31, %rd24, %rd30;
	ld.global.f32 	%f45, [%rd31];
	fma.rn.f32 	%f46, %f44, %f45, %f43;
	ld.global.f32 	%f47, [%rd29+8];
	add.s64 	%rd32, %rd31, %rd30;
	ld.global.f32 	%f48, [%rd32];
	fma.rn.f32 	%f49, %f47, %f48, %f46;
	ld.global.f32 	%f50, [%rd29+12];
	add.s64 	%rd33, %rd32, %rd30;
	ld.global.f32 	%f51, [%rd33];
	fma.rn.f32 	%f67, %f50, %f51, %f49;
	add.s32 	%r39, %r39, 4;
$L__BB0_8:
	setp.eq.s32 	%p9, %r13, 0;
	@%p9 bra 	$L__BB0_13;
	setp.eq.s32 	%p10, %r13, 1;
	@%p10 bra 	$L__BB0_11;
	add.s32 	%r30, %r39, %r3;
	mul.wide.u32 	%rd34, %r30, 4;
	add.s64 	%rd35, %rd2, %rd34;
	ld.global.f32 	%f53, [%rd35];
	mad.lo.s32 	%r31, %r39, %r18, %r2;
	mul.wide.s32 	%rd36, %r31, 4;
	add.s64 	%rd37, %rd1, %rd36;
	ld.global.f32 	%f54, [%rd37];
	fma.rn.f32 	%f55, %f53, %f54, %f67;
	cvt.u64.u32 	%rd38, %r3;
	cvt.u64.u32 	%rd39, %r39;
	add.s64 	%rd40, %rd39, %rd38;
	shl.b64 	%rd41, %rd40, 2;
	add.s64 	%rd42, %rd2, %rd41;
	ld.global.f32 	%f56, [%rd42+4];
	mul.wide.s32 	%rd43, %r18, 4;
	add.s64 	%rd44, %rd37, %rd43;
	ld.global.f32 	%f57, [%rd44];
	fma.rn.f32 	%f67, %f56, %f57, %f55;
	add.s32 	%r39, %r39, 2;
$L__BB0_11:
	and.b32  	%r32, %r19, 1;
	setp.eq.b32 	%p11, %r32, 1;
	not.pred 	%p12, %p11;
	@%p12 bra 	$L__BB0_13;
	add.s32 	%r33, %r39, %r3;
	mul.wide.u32 	%rd45, %r33, 4;
	add.s64 	%rd46, %rd2, %rd45;
	ld.global.f32 	%f58, [%rd46];
	mad.lo.s32 	%r34, %r39, %r18, %r2;
	mul.wide.s32 	%rd47, %r34, 4;
	add.s64 	%rd48, %rd1, %rd47;
	ld.global.f32 	%f59, [%rd48];
	fma.rn.f32 	%f67, %f58, %f59, %f67;
$L__BB0_13:
	mad.lo.s32 	%r35, %r18, %r1, %r2;
	cvta.to.global.u64 	%rd49, %rd6;
	mul.wide.s32 	%rd50, %r35, 4;
	add.s64 	%rd51, %rd49, %rd50;
	st.global.f32 	[%rd51], %f67;
$L__BB0_14:
	ret;

}
	// .globl	_Z15optimizedMatMulPKfS0_Pfiii
.visible .entry _Z15optimizedMatMulPKfS0_Pfiii(
	.param .u64 .ptr .align 1 _Z15optimizedMatMulPKfS0_Pfiii_param_0,
	.param .u64 .ptr .align 1 _Z15optimizedMatMulPKfS0_Pfiii_param_1,
	.param .u64 .ptr .align 1 _Z15optimizedMatMulPKfS0_Pfiii_param_2,
	.param .u32 _Z15optimizedMatMulPKfS0_Pfiii_param_3,
	.param .u32 _Z15optimizedMatMulPKfS0_Pfiii_param_4,
	.param .u32 _Z15optimizedMatMulPKfS0_Pfiii_param_5
)
{
	.reg .pred 	%p<12>;
	.reg .b32 	%r<43>;
	.reg .b32 	%f<63>;
	.reg .b64 	%rd<13>;
	// demoted variable
	.shared .align 4 .b8 _ZZ15optimizedMatMulPKfS0_PfiiiE2sA[1024];
	// demoted variable
	.shared .align 4 .b8 _ZZ15optimizedMatMulPKfS0_PfiiiE2sB[1024];
	ld.param.u64 	%rd4, [_Z15optimizedMatMulPKfS0_Pfiii_param_0];
	ld.param.u64 	%rd5, [_Z15optimizedMatMulPKfS0_Pfiii_param_1];
	ld.param.u64 	%rd6, [_Z15optimizedMatMulPKfS0_Pfiii_param_2];
	ld.param.u32 	%r24, [_Z15optimizedMatMulPKfS0_Pfiii_param_3];
	ld.param.u32 	%r25, [_Z15optimizedMatMulPKfS0_Pfiii_param_4];
	ld.param.u32 	%r26, [_Z15optimizedMatMulPKfS0_Pfiii_param_5];
	mov.u32 	%r38, %tid.x;
	mov.u32 	%r40, %tid.y;
	mov.u32 	%r27, %ctaid.y;
	shl.b32 	%r28, %r27, 4;
	add.s32 	%r3, %r28, %r40;
	mov.u32 	%r29, %ctaid.x;
	shl.b32 	%r4, %r29, 4;
	add.s32 	%r5, %r4, %r38;
	setp.lt.s32 	%p1, %r26, 1;
	mov.f32 	%f62, 0f00000000;
	@%p1 bra 	$L__BB1_7;
	add.s32 	%r30, %r26, 15;
	shr.u32 	%r31, %r30, 4;
	shl.b32 	%r32, %r40, 6;
	mov.u32 	%r33, _ZZ15optimizedMatMulPKfS0_PfiiiE2sA;
	add.s32 	%r6, %r33, %r32;
	shl.b32 	%r34, %r38, 2;
	add.s32 	%r7, %r6, %r34;
	mov.u32 	%r35, _ZZ15optimizedMatMulPKfS0_PfiiiE2sB;
	add.s32 	%r9, %r35, %r34;
	add.s32 	%r8, %r9, %r32;
	neg.s32 	%r42, %r31;
	mad.lo.s32 	%r36, %r40, %r25, %r38;
	add.s32 	%r41, %r36, %r4;
	shl.b32 	%r12, %r25, 4;
	mad.lo.s32 	%r39, %r26, %r3, %r38;
	cvta.to.global.u64 	%rd1, %rd4;
	cvta.to.global.u64 	%rd2, %rd5;
	mov.f32 	%f62, 0f00000000;
$L__BB1_2:
	setp.ge.s32 	%p2, %r3, %r24;
	mul.wide.s32 	%rd7, %r39, 4;
	add.s64 	%rd3, %rd1, %rd7;
	setp.ge.s32 	%p3, %r38, %r26;
	mov.f32 	%f60, 0f00000000;
	or.pred  	%p4, %p2, %p3;
	@%p4 bra 	$L__BB1_4;
	ld.global.f32 	%f60, [%rd3];
$L__BB1_4:
	setp.ge.s32 	%p5, %r5, %r25;
	st.shared.f32 	[%r7], %f60;
	setp.ge.s32 	%p6, %r40, %r26;
	mov.f32 	%f61, 0f00000000;
	or.pred  	%p7, %p5, %p6;
	@%p7 bra 	$L__BB1_6;
	mul.wide.s32 	%rd8, %r41, 4;
	add.s64 	%rd9, %rd2, %rd8;
	ld.global.f32 	%f61, [%rd9];
$L__BB1_6:
	st.shared.f32 	[%r8], %f61;
	bar.sync 	0;
	ld.shared.f32 	%f12, [%r6];
	ld.shared.f32 	%f13, [%r9];
	fma.rn.f32 	%f14, %f12, %f13, %f62;
	ld.shared.f32 	%f15, [%r6+4];
	ld.shared.f32 	%f16, [%r9+64];
	fma.rn.f32 	%f17, %f15, %f16, %f14;
	ld.shared.f32 	%f18, [%r6+8];
	ld.shared.f32 	%f19, [%r9+128];
	fma.rn.f32 	%f20, %f18, %f19, %f17;
	ld.shared.f32 	%f21, [%r6+12];
	ld.shared.f32 	%f22, [%r9+192];
	fma.rn.f32 	%f23, %f21, %f22, %f20;
	ld.shared.f32 	%f24, [%r6+16];
	ld.shared.f32 	%f25, [%r9+256];
	fma.rn.f32 	%f26, %f24, %f25, %f23;
	ld.shared.f32 	%f27, [%r6+20];
	ld.shared.f32 	%f28, [%r9+320];
	fma.rn.f32 	%f29, %f27, %f28, %f26;
	ld.shared.f32 	%f30, [%r6+24];
	ld.shared.f32 	%f31, [%r9+384];
	fma.rn.f32 	%f32, %f30, %f31, %f29;
	ld.shared.f32 	%f33, [%r6+28];
	ld.shared.f32 	%f34, [%r9+448];
	fma.rn.f32 	%f35, %f33, %f34, %f32;
	ld.shared.f32 	%f36, [%r6+32];
	ld.shared.f32 	%f37, [%r9+512];
	fma.rn.f32 	%f38, %f36, %f37, %f35;
	ld.shared.f32 	%f39, [%r6+36];
	ld.shared.f32 	%f40, [%r9+576];
	fma.rn.f32 	%f41, %f39, %f40, %f38;
	ld.shared.f32 	%f42, [%r6+40];
	ld.shared.f32 	%f43, [%r9+640];
	fma.rn.f32 	%f44, %f42, %f43, %f41;
	ld.shared.f32 	%f45, [%r6+44];
	ld.shared.f32 	%f46, [%r9+704];
	fma.rn.f32 	%f47, %f45, %f46, %f44;
	ld.shared.f32 	%f48, [%r6+48];
	ld.shared.f32 	%f49, [%r9+768];
	fma.rn.f32 	%f50, %f48, %f49, %f47;
	ld.shared.f32 	%f51, [%r6+52];
	ld.shared.f32 	%f52, [%r9+832];
	fma.rn.f32 	%f53, %f51, %f52, %f50;
	ld.shared.f32 	%f54, [%r6+56];
	ld.shared.f32 	%f55, [%r9+896];
	fma.rn.f32 	%f56, %f54, %f55, %f53;
	ld.shared.f32 	%f57, [%r6+60];
	ld.shared.f32 	%f58, [%r9+960];
	fma.rn.f32 	%f62, %f57, %f58, %f56;
	bar.sync 	0;
	add.s32 	%r42, %r42, 1;
	setp.ne.s32 	%p8, %r42, 0;
	add.s32 	%r41, %r41, %r12;
	add.s32 	%r40, %r40, 16;
	add.s32 	%r39, %r39, 16;
	add.s32 	%r38, %r38, 16;
	@%p8 bra 	$L__BB1_2;
$L__BB1_7:
	setp.ge.s32 	%p9, %r3, %r24;
	setp.ge.s32 	%p10, %r5, %r25;
	or.pred  	%p11, %p9, %p10;
	@%p11 bra 	$L__BB1_9;
	mad.lo.s32 	%r37, %r25, %r3, %r5;
	cvta.to.global.u64 	%rd10, %rd6;
	mul.wide.s32 	%rd11, %r37, 4;
	add.s64 	%rd12, %rd10, %rd11;
	st.global.f32 	[%rd12], %f62;
$L__BB1_9:
	ret;

}


// ===== COMPILED SASS (sm_100) =====

	.target	sm_100

	.elftype	@"ET_EXEC"


//--------------------- .note.nv.tkinfo           --------------------------
	.section	.note.nv.tkinfo,"",@"SHT_NOTE"
	.sectionflags	@"SHF_NOTE_NV_TKINFO"
	.tkinfo
        /*0018*/ 	.word	0x00000002
        /*0030*/ 	.string	""
        /*0030*/ 	.string	"ptxas"
        /*0030*/ 	.string	"Cuda compilation tools, release 13.0, V13.0.88"
        /*0030*/ 	.string	"Build cuda_13.0.r13.0/compiler.36424714_0"
        /*0030*/ 	.string	"-arch sm_100 -m 64 "



//--------------------- .note.nv.cuinfo           --------------------------
	.section	.note.nv.cuinfo,"",@"SHT_NOTE"
	.sectionflags	@"SHF_NOTE_NV_CUINFO"
        /*0018*/ 	.short	0x0002
        /*001a*/ 	.short	0x0064
        /*001c*/ 	.short	0x0082
	.zero		2


//--------------------- .nv.info                  --------------------------
	.section	.nv.info,"",@"SHT_CUDA_INFO"
	.align	4


	//----- nvinfo : EIATTR_REGCOUNT
	.align		4
        /*0000*/ 	.byte	0x04, 0x2f
        /*0002*/ 	.short	(.L_1 - .L_0)
	.align		4
.L_0:
        /*0004*/ 	.word	index@(_Z12simpleMatMulPKfS0_Pfiii)
        /*0008*/ 	.word	0x00000020


	//----- nvinfo : EIATTR_FRAME_SIZE
	.align		4
.L_1:
        /*000c*/ 	.byte	0x04, 0x11
        /*000e*/ 	.short	(.L_3 - .L_2)
	.align		4
.L_2:
        /*0010*/ 	.word	index@(_Z12simpleMatMulPKfS0_Pfiii)
        /*0014*/ 	.word	0x00000000


	//----- nvinfo : EIATTR_REGCOUNT
	.align		4
.L_3:
        /*0018*/ 	.byte	0x04, 0x2f
        /*001a*/ 	.short	(.L_5 - .L_4)
	.align		4
.L_4:
        /*001c*/ 	.word	index@(_Z15optimizedMatMulPKfS0_Pfiii)
        /*0020*/ 	.word	0x00000020


	//----- nvinfo : EIATTR_FRAME_SIZE
	.align		4
.L_5:
        /*0024*/ 	.byte	0x04, 0x11
        /*0026*/ 	.short	(.L_7 - .L_6)
	.align		4
.L_6:
        /*0028*/ 	.word	index@(_Z15optimizedMatMulPKfS0_Pfiii)
        /*002c*/ 	.word	0x00000000


	//----- nvinfo : EIATTR_MIN_STACK_SIZE
	.align		4
.L_7:
        /*0030*/ 	.byte	0x04, 0x12
        /*0032*/ 	.short	(.L_9 - .L_8)
	.align		4
.L_8:
        /*0034*/ 	.word	index@(_Z15optimizedMatMulPKfS0_Pfiii)
        /*0038*/ 	.word	0x00000000


	//----- nvinfo : EIATTR_MIN_STACK_SIZE
	.align		4
.L_9:
        /*003c*/ 	.byte	0x04, 0x12
        /*003e*/ 	.short	(.L_11 - .L_10)
	.align		4
.L_10:
        /*0040*/ 	.word	index@(_Z12simpleMatMulPKfS0_Pfiii)
        /*0044*/ 	.word	0x00000000
.L_11:


//--------------------- .nv.compat                --------------------------
	.section	.nv.compat,"",@"SHT_CUDA_COMPAT_INFO"
	.align	4
        /*0000*/ 	.byte	0x02, 0x09, 0x00, 0x00, 0x02, 0x02, 0x01, 0x00, 0x02, 0x05, 0x05, 0x00, 0x03, 0x07, 0x01, 0x01
        /*0010*/ 	.byte	0x02, 0x03, 0x00, 0x00, 0x02, 0x06, 0x01, 0x00, 0x04, 0x0b, 0x08, 0x00, 0x09, 0x00, 0x00, 0x00
        /*0020*/ 	.byte	0x00, 0x00, 0x00, 0x00


//--------------------- .nv.info._Z15optimizedMatMulPKfS0_Pfiii --------------------------
	.section	.nv.info._Z15optimizedMatMulPKfS0_Pfiii,"",@"SHT_CUDA_INFO"
	.sectionflags	@""
	.align	4


	//----- nvinfo : EIATTR_CUDA_API_VERSION
	.align		4
        /*0000*/ 	.byte	0x04, 0x37
        /*0002*/ 	.short	(.L_13 - .L_12)
.L_12:
        /*0004*/ 	.word	0x00000082


	//----- nvinfo : EIATTR_KPARAM_INFO
	.align		4
.L_13:
        /*0008*/ 	.byte	0x04, 0x17
        /*000a*/ 	.short	(.L_15 - .L_14)
.L_14:
        /*000c*/ 	.word	0x00000000
        /*0010*/ 	.short	0x0005
        /*0012*/ 	.short	0x0020
        /*0014*/ 	.byte	0x00, 0xf0, 0x11, 0x00


	//----- nvinfo : EIATTR_KPARAM_INFO
	.align		4
.L_15:
        /*0018*/ 	.byte	0x04, 0x17
        /*001a*/ 	.short	(.L_17 - .L_16)
.L_16:
        /*001c*/ 	.word	0x00000000
        /*0020*/ 	.short	0x0004
        /*0022*/ 	.short	0x001c
        /*0024*/ 	.byte	0x00, 0xf0, 0x11, 0x00


	//----- nvinfo : EIATTR_KPARAM_INFO
	.align		4
.L_17:
        /*0028*/ 	.byte	0x04, 0x17
        /*002a*/ 	.short	(.L_19 - .L_18)
.L_18:
        /*002c*/ 	.word	0x00000000
        /*0030*/ 	.short	0x0003
        /*0032*/ 	.short	0x0018
        /*0034*/ 	.byte	0x00, 0xf0, 0x11, 0x00


	//----- nvinfo : EIATTR_KPARAM_INFO
	.align		4
.L_19:
        /*0038*/ 	.byte	0x04, 0x17
        /*003a*/ 	.short	(.L_21 - .L_20)
.L_20:
        /*003c*/ 	.word	0x00000000
        /*0040*/ 	.short	0x0002
        /*0042*/ 	.short	0x0010
        /*0044*/ 	.byte	0x00, 0xf5, 0x21, 0x00


	//----- nvinfo : EIATTR_KPARAM_INFO
	.align		4
.L_21:
        /*0048*/ 	.byte	0x04, 0x17
        /*004a*/ 	.short	(.L_23 - .L_22)
.L_22:
        /*004c*/ 	.word	0x00000000
        /*0050*/ 	.short	0x0001
        /*0052*/ 	.short	0x0008
        /*0054*/ 	.byte	0x00, 0xf5, 0x21, 0x00


	//----- nvinfo : EIATTR_KPARAM_INFO
	.align		4
.L_23:
        /*0058*/ 	.byte	0x04, 0x17
        /*005a*/ 	.short	(.L_25 - .L_24)
.L_24:
        /*005c*/ 	.word	0x00000000
        /*0060*/ 	.short	0x0000
        /*0062*/ 	.short	0x0000
        /*0064*/ 	.byte	0x00, 0xf5, 0x21, 0x00


	//----- nvinfo : EIATTR_SPARSE_MMA_MASK
	.align		4
.L_25:
        /*0068*/ 	.byte	0x03, 0x50
        /*006a*/ 	.short	0x0000


	//----- nvinfo : EIATTR_MAXREG_COUNT
	.align		4
        /*006c*/ 	.byte	0x03, 0x1b
        /*006e*/ 	.short	0x00ff


	//----- nvinfo : EIATTR_NUM_BARRIERS
	.align		4
        /*0070*/ 	.byte	0x02, 0x4c
        /*0072*/ 	.byte	0x01
	.zero		1


	//----- nvinfo : EIATTR_MERCURY_ISA_VERSION
	.align		4
        /*0074*/ 	.byte	0x03, 0x5f
        /*0076*/ 	.short	0x0101


	//----- nvinfo : EIATTR_VRC_CTA_INIT_COUNT
	.align		4
        /*0078*/ 	.byte	0x02, 0x4a
	.zero		1
	.zero		1


	//----- nvinfo : EIATTR_EXIT_INSTR_OFFSETS
	.align		4
        /*007c*/ 	.byte	0x04, 0x1c
        /*007e*/ 	.short	(.L_27 - .L_26)


	//   ....[0]....
.L_26:
        /*0080*/ 	.word	0x000005e0


	//   ....[1]....
        /*0084*/ 	.word	0x00000630


	//----- nvinfo : EIATTR_CBANK_PARAM_SIZE
	.align		4
.L_27:
        /*0088*/ 	.byte	0x03, 0x19
        /*008a*/ 	.short	0x0024


	//----- nvinfo : EIATTR_PARAM_CBANK
	.align		4
        /*008c*/ 	.byte	0x04, 0x0a
        /*008e*/ 	.short	(.L_29 - .L_28)
	.align		4
.L_28:
        /*0090*/ 	.word	index@(.nv.constant0._Z15optimizedMatMulPKfS0_Pfiii)
        /*0094*/ 	.short	0x0380
        /*0096*/ 	.short	0x0024


	//----- nvinfo : EIATTR_SW_WAR
	.align		4
.L_29:
        /*0098*/ 	.byte	0x04, 0x36
        /*009a*/ 	.short	(.L_31 - .L_30)
.L_30:
        /*009c*/ 	.word	0x00000008
.L_31:


//--------------------- .nv.info._Z12simpleMatMulPKfS0_Pfiii --------------------------
	.section	.nv.info._Z12simpleMatMulPKfS0_Pfiii,"",@"SHT_CUDA_INFO"
	.sectionflags	@""
	.align	4


	//----- nvinfo : EIATTR_CUDA_API_VERSION
	.align		4
        /*0000*/ 	.byte	0x04, 0x37
        /*0002*/ 	.short	(.L_33 - .L_32)
.L_32:
        /*0004*/ 	.word	0x00000082


	//----- nvinfo : EIATTR_KPARAM_INFO
	.align		4
.L_33:
        /*0008*/ 	.byte	0x04, 0x17
        /*000a*/ 	.short	(.L_35 - .L_34)
.L_34:
        /*000c*/ 	.word	0x00000000
        /*0010*/ 	.short	0x0005
        /*0012*/ 	.short	0x0020
        /*0014*/ 	.byte	0x00, 0xf0, 0x11, 0x00


	//----- nvinfo : EIATTR_KPARAM_INFO
	.align		4
.L_35:
        /*0018*/ 	.byte	0x04, 0x17
        /*001a*/ 	.short	(.L_37 - .L_36)
.L_36:
        /*001c*/ 	.word	0x00000000
        /*0020*/ 	.short	0x0004
        /*0022*/ 	.short	0x001c
        /*0024*/ 	.byte	0x00, 0xf0, 0x11, 0x00


	//----- nvinfo : EIATTR_KPARAM_INFO
	.align		4
.L_37:
        /*0028*/ 	.byte	0x04, 0x17
        /*002a*/ 	.short	(.L_39 - .L_38)
.L_38:
        /*002c*/ 	.word	0x00000000
        /*0030*/ 	.short	0x0003
        /*0032*/ 	.short	0x0018
        /*0034*/ 	.byte	0x00, 0xf0, 0x11, 0x00


	//----- nvinfo : EIATTR_KPARAM_INFO
	.align		4
.L_39:
        /*0038*/ 	.byte	0x04, 0x17
        /*003a*/ 	.short	(.L_41 - .L_40)
.L_40:
        /*003c*/ 	.word	0x00000000
        /*0040*/ 	.short	0x0002
        /*0042*/ 	.short	0x0010
        /*0044*/ 	.byte	0x00, 0xf5, 0x21, 0x00


	//----- nvinfo : EIATTR_KPARAM_INFO
	.align		4
.L_41:
        /*0048*/ 	.byte	0x04, 0x17
        /*004a*/ 	.short	(.L_43 - .L_42)
.L_42:
        /*004c*/ 	.word	0x00000000
        /*0050*/ 	.short	0x0001
        /*0052*/ 	.short	0x0008
        /*0054*/ 	.byte	0x00, 0xf5, 0x21, 0x00


	//----- nvinfo : EIATTR_KPARAM_INFO
	.align		4
.L_43:
        /*0058*/ 	.byte	0x04, 0x17
        /*005a*/ 	.short	(.L_45 - .L_44)
.L_44:
        /*005c*/ 	.word	0x00000000
        /*0060*/ 	.short	0x0000
        /*0062*/ 	.short	0x0000
        /*0064*/ 	.byte	0x00, 0xf5, 0x21, 0x00


	//----- nvinfo : EIATTR_SPARSE_MMA_MASK
	.align		4
.L_45:
        /*0068*/ 	.byte	0x03, 0x50
        /*006a*/ 	.short	0x0000


	//----- nvinfo : EIATTR_MAXREG_COUNT
	.align		4
        /*006c*/ 	.byte	0x03, 0x1b
        /*006e*/ 	.short	0x00ff


	//----- nvinfo : EIATTR_MERCURY_ISA_VERSION
	.align		4
        /*0070*/ 	.byte	0x03, 0x5f
        /*0072*/ 	.short	0x0101


	//----- nvinfo : EIATTR_VRC_CTA_INIT_COUNT
	.align		4
        /*0074*/ 	.byte	0x02, 0x4a
	.zero		1
	.zero		1


	//----- nvinfo : EIATTR_EXIT_INSTR_OFFSETS
	.align		4
        /*0078*/ 	.byte	0x04, 0x1c
        /*007a*/ 	.short	(.L_47 - .L_46)


	//   ....[0]....
.L_46:
        /*007c*/ 	.word	0x000000c0


	//   ....[1]....
        /*0080*/ 	.word	0x000008e0


	//----- nvinfo : EIATTR_CBANK_PARAM_SIZE
	.align		4
.L_47:
        /*0084*/ 	.byte	0x03, 0x19
        /*0086*/ 	.short	0x0024


	//----- nvinfo : EIATTR_PARAM_CBANK
	.align		4
        /*0088*/ 	.byte	0x04, 0x0a
        /*008a*/ 	.short	(.L_49 - .L_48)
	.align		4
.L_48:
        /*008c*/ 	.word	index@(.nv.constant0._Z12simpleMatMulPKfS0_Pfiii)
        /*0090*/ 	.short	0x0380
        /*0092*/ 	.short	0x0024


	//----- nvinfo : EIATTR_SW_WAR
	.align		4
.L_49:
        /*0094*/ 	.byte	0x04, 0x36
        /*0096*/ 	.short	(.L_51 - .L_50)
.L_50:
        /*0098*/ 	.word	0x00000008
.L_51:


//--------------------- .nv.callgraph             --------------------------
	.section	.nv.callgraph,"",@"SHT_CUDA_CALLGRAPH"
	.align	4
	.sectionentsize	8
	.align		4
        /*0000*/ 	.word	0x00000000
	.align		4
        /*0004*/ 	.word	0xffffffff
	.align		4
        /*0008*/ 	.word	0x00000000
	.align		4
        /*000c*/ 	.word	0xfffffffe
	.align		4
        /*0010*/ 	.word	0x00000000
	.align		4
        /*0014*/ 	.word	0xfffffffd
	.align		4
        /*0018*/ 	.word	0x00000000
	.align		4
        /*001c*/ 	.word	0xfffffffc


//--------------------- .text._Z15optimizedMatMulPKfS0_Pfiii --------------------------
	.section	.text._Z15optimizedMatMulPKfS0_Pfiii,"ax",@progbits
	.align	128
        .global         _Z15optimizedMatMulPKfS0_Pfiii
        .type           _Z15optimizedMatMulPKfS0_Pfiii,@function
        .size           _Z15optimizedMatMulPKfS0_Pfiii,(.L_x_8 - _Z15optimizedMatMulPKfS0_Pfiii)
        .other          _Z15optimizedMatMulPKfS0_Pfiii,@"STO_CUDA_ENTRY STV_DEFAULT"
_Z15optimizedMatMulPKfS0_Pfiii:
.text._Z15optimizedMatMulPKfS0_Pfiii:
[----:B------:R-:W-:Y:S01]  /*0000*/  LDC R1, c[0x0][0x37c] ;  /* 0x0000df00ff017b82 */ /* 0x000fe20000000800 */
[----:B------:R-:W0:Y:S01]  /*0010*/  S2R R0, SR_TID.Y ;  /* 0x0000000000007919 */ /* 0x000e220000002200 */
[----:B------:R-:W1:Y:S01]  /*0020*/  LDCU UR10, c[0x0][0x3a0] ;  /* 0x00007400ff0a77ac */ /* 0x000e620008000800 */
[----:B------:R-:W-:Y:S01]  /*0030*/  HFMA2 R23, -RZ, RZ, 0, 0 ;  /* 0x00000000ff177431 */ /* 0x000fe200000001ff */
[----:B------:R-:W0:Y:S01]  /*0040*/  S2R R3, SR_CTAID.Y ;  /* 0x0000000000037919 */ /* 0x000e220000002600 */
[----:B------:R-:W2:Y:S01]  /*0050*/  LDCU.64 UR8, c[0x0][0x358] ;  /* 0x00006b00ff0877ac */ /* 0x000ea20008000a00 */
[----:B------:R-:W3:Y:S01]  /*0060*/  S2R R21, SR_TID.X ;  /* 0x0000000000157919 */ /* 0x000ee20000002100 */
[----:B------:R-:W3:Y:S01]  /*0070*/  S2R R4, SR_CTAID.X ;  /* 0x0000000000047919 */ /* 0x000ee20000002500 */
[----:B-1----:R-:W-:Y:S01]  /*0080*/  UISETP.GE.AND UP0, UPT, UR10, 0x1, UPT ;  /* 0x000000010a00788c */ /* 0x002fe2000bf06270 */
[----:B0-----:R-:W-:Y:S02]  /*0090*/  LEA R12, R3, R0, 0x4 ;  /* 0x00000000030c7211 */ /* 0x001fe400078e20ff */
[----:B---3--:R-:W-:-:S06]  /*00a0*/  LEA R13, R4, R21, 0x4 ;  /* 0x00000015040d7211 */ /* 0x008fcc00078e20ff */
[----:B--2---:R-:W-:Y:S05]  /*00b0*/  BRA.U !UP0, `(.L_x_0) ;  /* 0x00000005083c7547 */ /* 0x004fea000b800000 */
[----:B------:R-:W0:Y:S01]  /*00c0*/  S2UR UR7, SR_CgaCtaId ;  /* 0x00000000000779c3 */ /* 0x000e220000008800 */
[----:B------:R-:W1:Y:S01]  /*00d0*/  LDCU UR11, c[0x0][0x39c] ;  /* 0x00007380ff0b77ac */ /* 0x000e620008000800 */
[----:B------:R-:W-:Y:S01]  /*00e0*/  MOV R23, RZ ;  /* 0x000000ff00177202 */ /* 0x000fe20000000f00 */
[----:B------:R-:W-:Y:S01]  /*00f0*/  IMAD R15, R12, UR10, R21 ;  /* 0x0000000a0c0f7c24 */ /* 0x000fe2000f8e0215 */
[----:B------:R-:W-:Y:S01]  /*0100*/  UMOV UR5, 0x400 ;  /* 0x0000040000057882 */ /* 0x000fe20000000000 */
[----:B------:R-:W-:-:S03]  /*0110*/  UIADD3 UR4, UPT, UPT, UR10, 0xf, URZ ;  /* 0x0000000f0a047890 */ /* 0x000fc6000fffe0ff */
[----:B------:R-:W2:Y:S01]  /*0120*/  LDC R16, c[0x0][0x39c] ;  /* 0x0000e700ff107b82 */ /* 0x000ea20000000800 */
[----:B------:R-:W-:Y:S02]  /*0130*/  UIADD3 UR6, UPT, UPT, UR5, 0x400, URZ ;  /* 0x0000040005067890 */ /* 0x000fe4000fffe0ff */
[----:B------:R-:W-:Y:S01]  /*0140*/  USHF.R.U32.HI UR4, URZ, 0x4, UR4 ;  /* 0x00000004ff047899 */ /* 0x000fe20008011604 */
[----:B------:R-:W3:Y:S04]  /*0150*/  LDCU UR13, c[0x0][0x3a0] ;  /* 0x00007400ff0d77ac */ /* 0x000ee80008000800 */
[----:B------:R-:W4:Y:S01]  /*0160*/  LDC.64 R2, c[0x0][0x380] ;  /* 0x0000e000ff027b82 */ /* 0x000f220000000a00 */
[----:B------:R-:W2:Y:S01]  /*0170*/  LDCU UR12, c[0x0][0x398] ;  /* 0x00007300ff0c77ac */ /* 0x000ea20008000800 */
[----:B-1----:R-:W-:Y:S01]  /*0180*/  IMAD R14, R0, UR11, R21 ;  /* 0x0000000b000e7c24 */ /* 0x002fe2000f8e0215 */
[----:B------:R-:W-:-:S02]  /*0190*/  UIADD3 UR4, UPT, UPT, -UR4, URZ, URZ ;  /* 0x000000ff04047290 */ /* 0x000fc4000fffe1ff */
[----:B0-----:R-:W-:Y:S02]  /*01a0*/  ULEA UR5, UR7, UR5, 0x18 ;  /* 0x0000000507057291 */ /* 0x001fe4000f8ec0ff */
[----:B------:R-:W-:Y:S01]  /*01b0*/  LEA R14, R4, R14, 0x4 ;  /* 0x0000000e040e7211 */ /* 0x000fe200078e20ff */
[----:B------:R-:W-:-:S03]  /*01c0*/  ULEA UR6, UR7, UR6, 0x18 ;  /* 0x0000000607067291 */ /* 0x000fc6000f8ec0ff */
[----:B------:R-:W-:-:S03]  /*01d0*/  LEA R18, R0, UR5, 0x6 ;  /* 0x0000000500127c11 */ /* 0x000fc6000f8e30ff */
[C---:B------:R-:W-:Y:S02]  /*01e0*/  LEA R19, R21.reuse, UR6, 0x2 ;  /* 0x0000000615137c11 */ /* 0x040fe4000f8e10ff */
[----:B------:R-:W-:Y:S02]  /*01f0*/  LEA R20, R21, R18, 0x2 ;  /* 0x0000001215147211 */ /* 0x000fe400078e10ff */
[----:B---3--:R-:W-:-:S07]  /*0200*/  LEA R17, R0, R19, 0x6 ;  /* 0x0000001300117211 */ /* 0x008fce00078e30ff */
.L_x_1:
[----:B------:R-:W-:Y:S01]  /*0210*/  ISETP.GE.AND P0, PT, R0, UR13, PT ;  /* 0x0000000d00007c0c */ /* 0x000fe2000bf06270 */
[----:B------:R-:W-:Y:S01]  /*0220*/  HFMA2 R22, -RZ, RZ, 0, 0 ;  /* 0x00000000ff167431 */ /* 0x000fe200000001ff */
[----:B------:R-:W-:Y:S01]  /*0230*/  ISETP.GE.AND P1, PT, R21, UR13, PT ;  /* 0x0000000d15007c0c */ /* 0x000fe2000bf26270 */
[----:B----4-:R-:W-:Y:S01]  /*0240*/  IMAD.WIDE R4, R15, 0x4, R2 ;  /* 0x000000040f047825 */ /* 0x010fe200078e0202 */
[----:B--2---:R-:W-:Y:S02]  /*0250*/  ISETP.GE.OR P0, PT, R13, R16, P0 ;  /* 0x000000100d00720c */ /* 0x004fe40000706670 */
[----:B------:R-:W-:Y:S02]  /*0260*/  ISETP.GE.OR P1, PT, R12, UR12, P1 ;  /* 0x0000000c0c007c0c */ /* 0x000fe40008f26670 */
[----:B------:R-:W-:-:S09]  /*0270*/  MOV R27, RZ ;  /* 0x000000ff001b7202 */ /* 0x000fd20000000f00 */
[----:B------:R-:W0:Y:S02]  /*0280*/  @!P0 LDC.64 R6, c[0x0][0x388] ;  /* 0x0000e200ff068b82 */ /* 0x000e240000000a00 */
[----:B------:R-:W2:Y:S01]  /*0290*/  @!P1 LDG.E R27, desc[UR8][R4.64] ;  /* 0x00000008041b9981 */ /* 0x000ea2000c1e1900 */
[----:B0-----:R-:W-:-:S05]  /*02a0*/  @!P0 IMAD.WIDE R6, R14, 0x4, R6 ;  /* 0x000000040e068825 */ /* 0x001fca00078e0206 */
[----:B------:R-:W3:Y:S01]  /*02b0*/  @!P0 LDG.E R22, desc[UR8][R6.64] ;  /* 0x0000000806168981 */ /* 0x000ee2000c1e1900 */
[----:B------:R-:W-:-:S04]  /*02c0*/  UIADD3 UR4, UPT, UPT, UR4, 0x1, URZ ;  /* 0x0000000104047890 */ /* 0x000fc8000fffe0ff */
[----:B------:R-:W-:Y:S01]  /*02d0*/  UISETP.NE.AND UP0, UPT, UR4, URZ, UPT ;  /* 0x000000ff0400728c */ /* 0x000fe2000bf05270 */
[----:B------:R-:W-:Y:S02]  /*02e0*/  IADD3 R0, PT, PT, R0, 0x10, RZ ;  /* 0x0000001000007810 */ /* 0x000fe40007ffe0ff */
[----:B------:R-:W-:Y:S02]  /*02f0*/  IADD3 R15, PT, PT, R15, 0x10, RZ ;  /* 0x000000100f0f7810 */ /* 0x000fe40007ffe0ff */
[----:B------:R-:W-:Y:S02]  /*0300*/  IADD3 R21, PT, PT, R21, 0x10, RZ ;  /* 0x0000001015157810 */ /* 0x000fe40007ffe0ff */
[----:B------:R-:W-:Y:S01]  /*0310*/  LEA R14, R16, R14, 0x4 ;  /* 0x0000000e100e7211 */ /* 0x000fe200078e20ff */
[----:B--2---:R-:W-:Y:S04]  /*0320*/  STS [R20], R27 ;  /* 0x0000001b14007388 */ /* 0x004fe80000000800 */
[----:B---3--:R-:W-:Y:S01]  /*0330*/  STS [R17], R22 ;  /* 0x0000001611007388 */ /* 0x008fe20000000800 */
[----:B------:R-:W-:Y:S06]  /*0340*/  BAR.SYNC.DEFER_BLOCKING 0x0 ;  /* 0x0000000000007b1d */ /* 0x000fec0000010000 */
[----:B------:R-:W-:Y:S04]  /*0350*/  LDS R26, [R19] ;  /* 0x00000000131a7984 */ /* 0x000fe80000000800 */
[----:B------:R-:W0:Y:S04]  /*0360*/  LDS.128 R8, [R18] ;  /* 0x0000000012087984 */ /* 0x000e280000000c00 */
[----:B------:R-:W1:Y:S04]  /*0370*/  LDS R29, [R19+0x40] ;  /* 0x00004000131d7984 */ /* 0x000e680000000800 */
[----:B------:R-:W2:Y:S04]  /*0380*/  LDS R25, [R19+0x80] ;  /* 0x0000800013197984 */ /* 0x000ea80000000800 */
[----:B------:R-:W3:Y:S04]  /*0390*/  LDS R24, [R19+0xc0] ;  /* 0x0000c00013187984 */ /* 0x000ee80000000800 */
[----:B------:R-:W-:Y:S04]  /*03a0*/  LDS.128 R4, [R18+0x10] ;  /* 0x0000100012047984 */ /* 0x000fe80000000c00 */
[----:B------:R-:W-:Y:S04]  /*03b0*/  LDS R22, [R19+0x140] ;  /* 0x0001400013167984 */ /* 0x000fe80000000800 */
[----:B------:R-:W-:Y:S01]  /*03c0*/  LDS R27, [R19+0x200] ;  /* 0x00020000131b7984 */ /* 0x000fe20000000800 */
[----:B0-----:R-:W-:-:S03]  /*03d0*/  FFMA R8, R8, R26, R23 ;  /* 0x0000001a08087223 */ /* 0x001fc60000000017 */
[----:B------:R-:W0:Y:S01]  /*03e0*/  LDS R23, [R19+0x100] ;  /* 0x0001000013177984 */ /* 0x000e220000000800 */
[----:B-1----:R-:W-:-:S03]  /*03f0*/  FFMA R8, R29, R9, R8 ;  /* 0x000000091d087223 */ /* 0x002fc60000000008 */
[----:B------:R-:W-:Y:S01]  /*0400*/  LDS R26, [R19+0x1c0] ;  /* 0x0001c000131a7984 */ /* 0x000fe20000000800 */
[----:B--2---:R-:W-:-:S03]  /*0410*/  FFMA R9, R25, R10, R8 ;  /* 0x0000000a19097223 */ /* 0x004fc60000000008 */
[----:B------:R-:W1:Y:S01]  /*0420*/  LDS R25, [R19+0x180] ;  /* 0x0001800013197984 */ /* 0x000e620000000800 */
[----:B---3--:R-:W-:-:S03]  /*0430*/  FFMA R9, R24, R11, R9 ;  /* 0x0000000b18097223 */ /* 0x008fc60000000009 */
[----:B------:R-:W-:Y:S01]  /*0440*/  LDS R24, [R19+0x240] ;  /* 0x0002400013187984 */ /* 0x000fe20000000800 */
[----:B0-----:R-:W-:-:S03]  /*0450*/  FFMA R23, R4, R23, R9 ;  /* 0x0000001704177223 */ /* 0x001fc60000000009 */
[----:B------:R-:W0:Y:S01]  /*0460*/  LDS.128 R8, [R18+0x20] ;  /* 0x0000200012087984 */ /* 0x000e220000000c00 */
[----:B------:R-:W-:-:S03]  /*0470*/  FFMA R22, R22, R5, R23 ;  /* 0x0000000516167223 */ /* 0x000fc60000000017 */
[----:B------:R-:W2:Y:S01]  /*0480*/  LDS R23, [R19+0x280] ;  /* 0x0002800013177984 */ /* 0x000ea20000000800 */
[----:B-1----:R-:W-:-:S03]  /*0490*/  FFMA R25, R25, R6, R22 ;  /* 0x0000000619197223 */ /* 0x002fc60000000016 */
[----:B------:R-:W1:Y:S01]  /*04a0*/  LDS R22, [R19+0x2c0] ;  /* 0x0002c00013167984 */ /* 0x000e620000000800 */
[----:B------:R-:W-:-:S03]  /*04b0*/  FFMA R7, R26, R7, R25 ;  /* 0x000000071a077223 */ /* 0x000fc60000000019 */
[----:B------:R-:W-:Y:S01]  /*04c0*/  LDS R25, [R19+0x300] ;  /* 0x0003000013197984 */ /* 0x000fe20000000800 */
[----:B0-----:R-:W-:-:S03]  /*04d0*/  FFMA R27, R8, R27, R7 ;  /* 0x0000001b081b7223 */ /* 0x001fc60000000007 */
[----:B------:R-:W0:Y:S01]  /*04e0*/  LDS.128 R4, [R18+0x30] ;  /* 0x0000300012047984 */ /* 0x000e220000000c00 */
[----:B------:R-:W-:-:S03]  /*04f0*/  FFMA R24, R24, R9, R27 ;  /* 0x0000000918187223 */ /* 0x000fc6000000001b */
[----:B------:R-:W3:Y:S04]  /*0500*/  LDS R27, [R19+0x340] ;  /* 0x00034000131b7984 */ /* 0x000ee80000000800 */
[----:B------:R-:W4:Y:S04]  /*0510*/  LDS R9, [R19+0x380] ;  /* 0x0003800013097984 */ /* 0x000f280000000800 */
[----:B------:R-:W5:Y:S01]  /*0520*/  LDS R8, [R19+0x3c0] ;  /* 0x0003c00013087984 */ /* 0x000f620000000800 */
[----:B--2---:R-:W-:-:S04]  /*0530*/  FFMA R23, R23, R10, R24 ;  /* 0x0000000a17177223 */ /* 0x004fc80000000018 */
[----:B-1----:R-:W-:-:S04]  /*0540*/  FFMA R11, R22, R11, R23 ;  /* 0x0000000b160b7223 */ /* 0x002fc80000000017 */
[----:B0-----:R-:W-:-:S04]  /*0550*/  FFMA R4, R4, R25, R11 ;  /* 0x0000001904047223 */ /* 0x001fc8000000000b */
[----:B---3--:R-:W-:-:S04]  /*0560*/  FFMA R4, R27, R5, R4 ;  /* 0x000000051b047223 */ /* 0x008fc80000000004 */
[----:B----4-:R-:W-:-:S04]  /*0570*/  FFMA R9, R9, R6, R4 ;  /* 0x0000000609097223 */ /* 0x010fc80000000004 */
[----:B-----5:R-:W-:Y:S01]  /*0580*/  FFMA R23, R8, R7, R9 ;  /* 0x0000000708177223 */ /* 0x020fe20000000009 */
[----:B------:R-:W-:Y:S06]  /*0590*/  BAR.SYNC.DEFER_BLOCKING 0x0 ;  /* 0x0000000000007b1d */ /* 0x000fec0000010000 */
[----:B------:R-:W-:Y:S05]  /*05a0*/  BRA.U UP0, `(.L_x_1) ;  /* 0xfffffffd00187547 */ /* 0x000fea000b83ffff */
.L_x_0:
[----:B------:R-:W0:Y:S02]  /*05b0*/  LDCU.64 UR4, c[0x0][0x398] ;  /* 0x00007300ff0477ac */ /* 0x000e240008000a00 */
[----:B0-----:R-:W-:-:S04]  /*05c0*/  ISETP.GE.AND P0, PT, R13, UR5, PT ;  /* 0x000000050d007c0c */ /* 0x001fc8000bf06270 */
[----:B------:R-:W-:-:S13]  /*05d0*/  ISETP.GE.OR P0, PT, R12, UR4, P0 ;  /* 0x000000040c007c0c */ /* 0x000fda0008706670 */
[----:B------:R-:W-:Y:S05]  /*05e0*/  @P0 EXIT ;  /* 0x000000000000094d */ /* 0x000fea0003800000 */
[----:B------:R-:W0:Y:S01]  /*05f0*/  LDC.64 R2, c[0x0][0x390] ;  /* 0x0000e400ff027b82 */ /* 0x000e220000000a00 */
[----:B------:R-:W-:-:S04]  /*0600*/  IMAD R13, R12, UR5, R13 ;  /* 0x000000050c0d7c24 */ /* 0x000fc8000f8e020d */
[----:B0-----:R-:W-:-:S05]  /*0610*/  IMAD.WIDE R2, R13, 0x4, R2 ;  /* 0x000000040d027825 */ /* 0x001fca00078e0202 */
[----:B------:R-:W-:Y:S01]  /*0620*/  STG.E desc[UR8][R2.64], R23 ;  /* 0x0000001702007986 */ /* 0x000fe2000c101908 */
[----:B------:R-:W-:Y:S05]  /*0630*/  EXIT ;  /* 0x000000000000794d */ /* 0x000fea0003800000 */
.L_x_2:
[----:B------:R-:W-:-:S00]  /*0640*/  BRA `(.L_x_2) ;  /* 0xfffffffc00fc7947 */ /* 0x000fc0000383ffff */
[----:B------:R-:W-:-:S00]  /*0650*/  NOP ;  /* 0x0000000000007918 */ /* 0x000fc00000000000 */
        /* <DEDUP_REMOVED lines=10> */
.L_x_8:


//--------------------- .text._Z12simpleMatMulPKfS0_Pfiii --------------------------
	.section	.text._Z12simpleMatMulPKfS0_Pfiii,"ax",@progbits
	.align	128
        .global         _Z12simpleMatMulPKfS0_Pfiii
        .type           _Z12simpleMatMulPKfS0_Pfiii,@function
        .size           _Z12simpleMatMulPKfS0_Pfiii,(.L_x_9 - _Z12simpleMatMulPKfS0_Pfiii)
        .other          _Z12simpleMatMulPKfS0_Pfiii,@"STO_CUDA_ENTRY STV_DEFAULT"
_Z12simpleMatMulPKfS0_Pfiii:
.text._Z12simpleMatMulPKfS0_Pfiii:
[----:B------:R-:W-:Y:S01]  /*0000*/  LDC R1, c[0x0][0x37c] ;  /* 0x0000df00ff017b82 */ /* 0x000fe20000000800 */
[----:B------:R-:W0:Y:S07]  /*0010*/  S2R R5, SR_TID.X ;  /* 0x0000000000057919 */ /* 0x000e2e0000002100 */
[----:B------:R-:W1:Y:S01]  /*0020*/  LDC R19, c[0x0][0x364] ;  /* 0x0000d900ff137b82 */ /* 0x000e620000000800 */
[----:B------:R-:W1:Y:S07]  /*0030*/  S2R R4, SR_TID.Y ;  /* 0x0000000000047919 */ /* 0x000e6e0000002200 */
[----:B------:R-:W0:Y:S08]  /*0040*/  S2UR UR5, SR_CTAID.X ;  /* 0x00000000000579c3 */ /* 0x000e300000002500 */
[----:B------:R-:W0:Y:S08]  /*0050*/  LDC R0, c[0x0][0x360] ;  /* 0x0000d800ff007b82 */ /* 0x000e300000000800 */
[----:B------:R-:W1:Y:S08]  /*0060*/  S2UR UR4, SR_CTAID.Y ;  /* 0x00000000000479c3 */ /* 0x000e700000002600 */
[----:B------:R-:W2:Y:S01]  /*0070*/  LDC.64 R2, c[0x0][0x398] ;  /* 0x0000e600ff027b82 */ /* 0x000ea20000000a00 */
[----:B0-----:R-:W-:-:S02]  /*0080*/  IMAD R0, R0, UR5, R5 ;  /* 0x0000000500007c24 */ /* 0x001fc4000f8e0205 */
[----:B-1----:R-:W-:-:S03]  /*0090*/  IMAD R19, R19, UR4, R4 ;  /* 0x0000000413137c24 */ /* 0x002fc6000f8e0204 */
[----:B--2---:R-:W-:-:S04]  /*00a0*/  ISETP.GE.AND P0, PT, R0, R3, PT ;  /* 0x000000030000720c */ /* 0x004fc80003f06270 */
[----:B------:R-:W-:-:S13]  /*00b0*/  ISETP.GE.OR P0, PT, R19, R2, P0 ;  /* 0x000000021300720c */ /* 0x000fda0000706670 */
[----:B------:R-:W-:Y:S05]  /*00c0*/  @P0 EXIT ;  /* 0x000000000000094d */ /* 0x000fea0003800000 */
[----:B------:R-:W0:Y:S01]  /*00d0*/  LDC R2, c[0x0][0x3a0] ;  /* 0x0000e800ff027b82 */ /* 0x000e220000000800 */
[----:B------:R-:W1:Y:S01]  /*00e0*/  LDCU.64 UR4, c[0x0][0x358] ;  /* 0x00006b00ff0477ac */ /* 0x000e620008000a00 */
[----:B------:R-:W-:Y:S01]  /*00f0*/  HFMA2 R24, -RZ, RZ, 0, 0 ;  /* 0x00000000ff187431 */ /* 0x000fe200000001ff */
[----:B0-----:R-:W-:-:S13]  /*0100*/  ISETP.GE.AND P0, PT, R2, 0x1, PT ;  /* 0x000000010200780c */ /* 0x001fda0003f06270 */
[----:B-1----:R-:W-:Y:S05]  /*0110*/  @!P0 BRA `(.L_x_3) ;  /* 0x0000000400e08947 */ /* 0x002fea0003800000 */
[C---:B------:R-:W-:Y:S01]  /*0120*/  ISETP.GE.U32.AND P1, PT, R2.reuse, 0x8, PT ;  /* 0x000000080200780c */ /* 0x040fe20003f26070 */
[----:B------:R-:W-:Y:S01]  /*0130*/  IMAD R20, R19, R2, RZ ;  /* 0x0000000213147224 */ /* 0x000fe200078e02ff */
[----:B------:R-:W-:Y:S02]  /*0140*/  LOP3.LUT R27, R2, 0x7, RZ, 0xc0, !PT ;  /* 0x00000007021b7812 */ /* 0x000fe400078ec0ff */
[----:B------:R-:W-:Y:S02]  /*0150*/  MOV R24, RZ ;  /* 0x000000ff00187202 */ /* 0x000fe40000000f00 */
[----:B------:R-:W-:Y:S02]  /*0160*/  ISETP.NE.AND P0, PT, R27, RZ, PT ;  /* 0x000000ff1b00720c */ /* 0x000fe40003f05270 */
[----:B------:R-:W-:-:S05]  /*0170*/  MOV R21, RZ ;  /* 0x000000ff00157202 */ /* 0x000fca0000000f00 */
[----:B------:R-:W-:Y:S06]  /*0180*/  @!P1 BRA `(.L_x_4) ;  /* 0x0000000000c49947 */ /* 0x000fec0003800000 */
[----:B------:R-:W0:Y:S01]  /*0190*/  LDC.64 R4, c[0x0][0x380] ;  /* 0x0000e000ff047b82 */ /* 0x000e220000000a00 */
[----:B------:R-:W-:Y:S02]  /*01a0*/  LOP3.LUT R21, R2, 0x7ffffff8, RZ, 0xc0, !PT ;  /* 0x7ffffff802157812 */ /* 0x000fe400078ec0ff */
[----:B------:R-:W-:Y:S02]  /*01b0*/  MOV R24, RZ ;  /* 0x000000ff00187202 */ /* 0x000fe40000000f00 */
[----:B------:R-:W-:Y:S02]  /*01c0*/  MOV R18, R0 ;  /* 0x0000000000127202 */ /* 0x000fe40000000f00 */
[----:B------:R-:W-:Y:S01]  /*01d0*/  IADD3 R22, PT, PT, -R21, RZ, RZ ;  /* 0x000000ff15167210 */ /* 0x000fe20007ffe1ff */
[----:B0-----:R-:W-:-:S03]  /*01e0*/  IMAD.WIDE.U32 R4, R20, 0x4, R4 ;  /* 0x0000000414047825 */ /* 0x001fc600078e0004 */
[----:B------:R-:W-:-:S04]  /*01f0*/  IADD3 R6, P1, PT, R4, 0x10, RZ ;  /* 0x0000001004067810 */ /* 0x000fc80007f3e0ff */
[----:B------:R-:W-:-:S09]  /*0200*/  IADD3.X R7, PT, PT, RZ, R5, RZ, P1, !PT ;  /* 0x00000005ff077210 */ /* 0x000fd20000ffe4ff */
.L_x_5:
[----:B------:R-:W0:Y:S01]  /*0210*/  LDC.64 R16, c[0x0][0x388] ;  /* 0x0000e200ff107b82 */ /* 0x000e220000000a00 */
[----:B------:R-:W-:Y:S02]  /*0220*/  MOV R4, R6 ;  /* 0x0000000600047202 */ /* 0x000fe40000000f00 */
[----:B------:R-:W-:-:S05]  /*0230*/  MOV R5, R7 ;  /* 0x0000000700057202 */ /* 0x000fca0000000f00 */
[----:B------:R-:W2:Y:S04]  /*0240*/  LDG.E R25, desc[UR4][R4.64+-0x10] ;  /* 0xfffff00404197981 */ /* 0x000ea8000c1e1900 */
[----:B------:R-:W3:Y:S04]  /*0250*/  LDG.E R23, desc[UR4][R4.64+-0xc] ;  /* 0xfffff40404177981 */ /* 0x000ee8000c1e1900 */
[----:B------:R-:W4:Y:S04]  /*0260*/  LDG.E R29, desc[UR4][R4.64+-0x8] ;  /* 0xfffff804041d7981 */ /* 0x000f28000c1e1900 */
[----:B------:R-:W5:Y:S01]  /*0270*/  LDG.E R28, desc[UR4][R4.64+-0x4] ;  /* 0xfffffc04041c7981 */ /* 0x000f62000c1e1900 */
[----:B0-----:R-:W-:-:S05]  /*0280*/  IMAD.WIDE R16, R18, 0x4, R16 ;  /* 0x0000000412107825 */ /* 0x001fca00078e0210 */
[----:B------:R0:W2:Y:S01]  /*0290*/  LDG.E R26, desc[UR4][R16.64] ;  /* 0x00000004101a7981 */ /* 0x0000a2000c1e1900 */
[----:B------:R-:W-:-:S04]  /*02a0*/  IMAD.WIDE R14, R3, 0x4, R16 ;  /* 0x00000004030e7825 */ /* 0x000fc800078e0210 */
[C---:B------:R-:W-:Y:S02]  /*02b0*/  IMAD.WIDE R6, R3.reuse, 0x4, R14 ;  /* 0x0000000403067825 */ /* 0x040fe400078e020e */
[----:B------:R-:W3:Y:S02]  /*02c0*/  LDG.E R14, desc[UR4][R14.64] ;  /* 0x000000040e0e7981 */ /* 0x000ee4000c1e1900 */
[C---:B------:R-:W-:Y:S02]  /*02d0*/  IMAD.WIDE R10, R3.reuse, 0x4, R6 ;  /* 0x00000004030a7825 */ /* 0x040fe400078e0206 */
[----:B------:R-:W4:Y:S02]  /*02e0*/  LDG.E R6, desc[UR4][R6.64] ;  /* 0x0000000406067981 */ /* 0x000f24000c1e1900 */
[C---:B------:R-:W-:Y:S02]  /*02f0*/  IMAD.WIDE R8, R3.reuse, 0x4, R10 ;  /* 0x0000000403087825 */ /* 0x040fe400078e020a */
[----:B------:R-:W5:Y:S02]  /*0300*/  LDG.E R10, desc[UR4][R10.64] ;  /* 0x000000040a0a7981 */ /* 0x000f64000c1e1900 */
[----:B------:R-:W-:-:S02]  /*0310*/  IMAD.WIDE R12, R3, 0x4, R8 ;  /* 0x00000004030c7825 */ /* 0x000fc400078e0208 */
[----:B------:R-:W5:Y:S04]  /*0320*/  LDG.E R7, desc[UR4][R4.64] ;  /* 0x0000000404077981 */ /* 0x000f68000c1e1900 */
[----:B------:R-:W5:Y:S01]  /*0330*/  LDG.E R8, desc[UR4][R8.64] ;  /* 0x0000000408087981 */ /* 0x000f62000c1e1900 */
[----:B0-----:R-:W-:-:S03]  /*0340*/  IMAD.WIDE R16, R3, 0x4, R12 ;  /* 0x0000000403107825 */ /* 0x001fc600078e020c */
[----:B------:R-:W5:Y:S04]  /*0350*/  LDG.E R12, desc[UR4][R12.64] ;  /* 0x000000040c0c7981 */ /* 0x000f68000c1e1900 */
[----:B------:R-:W5:Y:S04]  /*0360*/  LDG.E R15, desc[UR4][R16.64] ;  /* 0x00000004100f7981 */ /* 0x000f68000c1e1900 */
[----:B------:R-:W5:Y:S04]  /*0370*/  LDG.E R9, desc[UR4][R4.64+0x4] ;  /* 0x0000040404097981 */ /* 0x000f68000c1e1900 */
[----:B------:R-:W5:Y:S01]  /*0380*/  LDG.E R11, desc[UR4][R4.64+0xc] ;  /* 0x00000c04040b7981 */ /* 0x000f62000c1e1900 */
[----:B--2---:R-:W-:Y:S01]  /*0390*/  FFMA R26, R25, R26, R24 ;  /* 0x0000001a191a7223 */ /* 0x004fe20000000018 */
[----:B------:R-:W-:-:S02]  /*03a0*/  IMAD.WIDE R24, R3, 0x4, R16 ;  /* 0x0000000403187825 */ /* 0x000fc400078e0210 */
[----:B------:R-:W2:Y:S04]  /*03b0*/  LDG.E R16, desc[UR4][R4.64+0x8] ;  /* 0x0000080404107981 */ /* 0x000ea8000c1e1900 */
[----:B------:R-:W2:Y:S01]  /*03c0*/  LDG.E R24, desc[UR4][R24.64] ;  /* 0x0000000418187981 */ /* 0x000ea2000c1e1900 */
[----:B---3--:R-:W-:Y:S01]  /*03d0*/  FFMA R14, R23, R14, R26 ;  /* 0x0000000e170e7223 */ /* 0x008fe2000000001a */
[----:B------:R-:W-:-:S03]  /*03e0*/  IADD3 R22, PT, PT, R22, 0x8, RZ ;  /* 0x0000000816167810 */ /* 0x000fc60007ffe0ff */
[----:B----4-:R-:W-:Y:S01]  /*03f0*/  FFMA R29, R29, R6, R14 ;  /* 0x000000061d1d7223 */ /* 0x010fe2000000000e */
[----:B------:R-:W-:-:S03]  /*0400*/  ISETP.NE.AND P1, PT, R22, RZ, PT ;  /* 0x000000ff1600720c */ /* 0x000fc60003f25270 */
[----:B-----5:R-:W-:Y:S01]  /*0410*/  FFMA R10, R28, R10, R29 ;  /* 0x0000000a1c0a7223 */ /* 0x020fe2000000001d */
[----:B------:R-:W-:-:S03]  /*0420*/  IADD3 R6, P2, PT, R4, 0x20, RZ ;  /* 0x0000002004067810 */ /* 0x000fc60007f5e0ff */
[----:B------:R-:W-:Y:S01]  /*0430*/  FFMA R8, R7, R8, R10 ;  /* 0x0000000807087223 */ /* 0x000fe2000000000a */
[----:B------:R-:W-:Y:S02]  /*0440*/  IADD3.X R7, PT, PT, RZ, R5, RZ, P2, !PT ;  /* 0x00000005ff077210 */ /* 0x000fe400017fe4ff */
[----:B------:R-:W-:Y:S01]  /*0450*/  LEA R18, R3, R18, 0x3 ;  /* 0x0000001203127211 */ /* 0x000fe200078e18ff */
[----:B------:R-:W-:-:S04]  /*0460*/  FFMA R9, R9, R12, R8 ;  /* 0x0000000c09097223 */ /* 0x000fc80000000008 */
[----:B--2---:R-:W-:-:S04]  /*0470*/  FFMA R16, R16, R15, R9 ;  /* 0x0000000f10107223 */ /* 0x004fc80000000009 */
[----:B------:R-:W-:Y:S01]  /*0480*/  FFMA R24, R11, R24, R16 ;  /* 0x000000180b187223 */ /* 0x000fe20000000010 */
[----:B------:R-:W-:Y:S06]  /*0490*/  @P1 BRA `(.L_x_5) ;  /* 0xfffffffc005c1947 */ /* 0x000fec000383ffff */
.L_x_4:
[----:B------:R-:W-:Y:S05]  /*04a0*/  @!P0 BRA `(.L_x_3) ;  /* 0x0000000000fc8947 */ /* 0x000fea0003800000 */
[----:B------:R-:W-:Y:S02]  /*04b0*/  ISETP.GE.U32.AND P1, PT, R27, 0x4, PT ;  /* 0x000000041b00780c */ /* 0x000fe40003f26070 */
[----:B------:R-:W-:-:S04]  /*04c0*/  LOP3.LUT R16, R2, 0x3, RZ, 0xc0, !PT ;  /* 0x0000000302107812 */ /* 0x000fc800078ec0ff */
[----:B------:R-:W-:-:S07]  /*04d0*/  ISETP.NE.AND P0, PT, R16, RZ, PT ;  /* 0x000000ff1000720c */ /* 0x000fce0003f05270 */
[----:B------:R-:W-:Y:S06]  /*04e0*/  @!P1 BRA `(.L_x_6) ;  /* 0x00000000006c9947 */ /* 0x000fec0003800000 */
[----:B------:R-:W0:Y:S01]  /*04f0*/  LDC.64 R6, c[0x0][0x388] ;  /* 0x0000e200ff067b82 */ /* 0x000e220000000a00 */
[----:B------:R-:W1:Y:S01]  /*0500*/  LDCU.64 UR6, c[0x0][0x380] ;  /* 0x00007000ff0677ac */ /* 0x000e620008000a00 */
[----:B------:R-:W-:Y:S01]  /*0510*/  IMAD R9, R21, R3, R0 ;  /* 0x0000000315097224 */ /* 0x000fe200078e0200 */
[CC--:B------:R-:W-:Y:S02]  /*0520*/  IADD3 R5, PT, PT, R20.reuse, R21.reuse, RZ ;  /* 0x0000001514057210 */ /* 0x0c0fe40007ffe0ff */
[----:B------:R-:W-:-:S03]  /*0530*/  IADD3 R10, P1, PT, R20, R21, RZ ;  /* 0x00000015140a7210 */ /* 0x000fc60007f3e0ff */
[----:B------:R-:W2:Y:S01]  /*0540*/  LDC.64 R14, c[0x0][0x380] ;  /* 0x0000e000ff0e7b82 */ /* 0x000ea20000000a00 */
[----:B0-----:R-:W-:-:S04]  /*0550*/  IMAD.WIDE R6, R9, 0x4, R6 ;  /* 0x0000000409067825 */ /* 0x001fc800078e0206 */
[----:B------:R-:W-:Y:S02]  /*0560*/  IMAD.WIDE R8, R3, 0x4, R6 ;  /* 0x0000000403087825 */ /* 0x000fe400078e0206 */
[----:B------:R-:W3:Y:S02]  /*0570*/  LDG.E R6, desc[UR4][R6.64] ;  /* 0x0000000406067981 */ /* 0x000ee4000c1e1900 */
[----:B--2---:R-:W-:Y:S01]  /*0580*/  IMAD.WIDE.U32 R14, R5, 0x4, R14 ;  /* 0x00000004050e7825 */ /* 0x004fe200078e000e */
[----:B------:R-:W-:Y:S02]  /*0590*/  IADD3.X R5, PT, PT, RZ, RZ, RZ, P1, !PT ;  /* 0x000000ffff057210 */ /* 0x000fe40000ffe4ff */
[----:B-1----:R-:W-:-:S03]  /*05a0*/  LEA R4, P1, R10, UR6, 0x2 ;  /* 0x000000060a047c11 */ /* 0x002fc6000f8210ff */
[----:B------:R-:W3:Y:S01]  /*05b0*/  LDG.E R15, desc[UR4][R14.64] ;  /* 0x000000040e0f7981 */ /* 0x000ee2000c1e1900 */
[----:B------:R-:W-:Y:S01]  /*05c0*/  LEA.HI.X R5, R10, UR7, R5, 0x2, P1 ;  /* 0x000000070a057c11 */ /* 0x000fe200088f1405 */
[C---:B------:R-:W-:Y:S02]  /*05d0*/  IMAD.WIDE R10, R3.reuse, 0x4, R8 ;  /* 0x00000004030a7825 */ /* 0x040fe400078e0208 */
[----:B------:R-:W2:Y:S04]  /*05e0*/  LDG.E R8, desc[UR4][R8.64] ;  /* 0x0000000408087981 */ /* 0x000ea8000c1e1900 */
[----:B------:R-:W2:Y:S01]  /*05f0*/  LDG.E R17, desc[UR4][R4.64+0x4] ;  /* 0x0000040404117981 */ /* 0x000ea2000c1e1900 */
[----:B------:R-:W-:-:S03]  /*0600*/  IMAD.WIDE R12, R3, 0x4, R10 ;  /* 0x00000004030c7825 */ /* 0x000fc600078e020a */
[----:B------:R-:W4:Y:S04]  /*0610*/  LDG.E R22, desc[UR4][R10.64] ;  /* 0x000000040a167981 */ /* 0x000f28000c1e1900 */
[----:B------:R-:W4:Y:S04]  /*0620*/  LDG.E R18, desc[UR4][R4.64+0x8] ;  /* 0x0000080404127981 */ /* 0x000f28000c1e1900 */
[----:B------:R-:W5:Y:S04]  /*0630*/  LDG.E R26, desc[UR4][R4.64+0xc] ;  /* 0x00000c04041a7981 */ /* 0x000f68000c1e1900 */
[----:B------:R-:W5:Y:S01]  /*0640*/  LDG.E R12, desc[UR4][R12.64] ;  /* 0x000000040c0c7981 */ /* 0x000f62000c1e1900 */
[----:B------:R-:W-:Y:S01]  /*0650*/  IADD3 R21, PT, PT, R21, 0x4, RZ ;  /* 0x0000000415157810 */ /* 0x000fe20007ffe0ff */
[----:B---3--:R-:W-:-:S04]  /*0660*/  FFMA R24, R15, R6, R24 ;  /* 0x000000060f187223 */ /* 0x008fc80000000018 */
[----:B--2---:R-:W-:-:S04]  /*0670*/  FFMA R17, R17, R8, R24 ;  /* 0x0000000811117223 */ /* 0x004fc80000000018 */
[----:B----4-:R-:W-:-:S04]  /*0680*/  FFMA R17, R18, R22, R17 ;  /* 0x0000001612117223 */ /* 0x010fc80000000011 */
[----:B-----5:R-:W-:-:S07]  /*0690*/  FFMA R24, R26, R12, R17 ;  /* 0x0000000c1a187223 */ /* 0x020fce0000000011 */
.L_x_6:
[----:B------:R-:W-:Y:S05]  /*06a0*/  @!P0 BRA `(.L_x_3) ;  /* 0x00000000007c8947 */ /* 0x000fea0003800000 */
[----:B------:R-:W-:Y:S01]  /*06b0*/  ISETP.NE.AND P1, PT, R16, 0x1, PT ;  /* 0x000000011000780c */ /* 0x000fe20003f25270 */
[----:B------:R-:W0:Y:S01]  /*06c0*/  LDC.64 R12, c[0x0][0x380] ;  /* 0x0000e000ff0c7b82 */ /* 0x000e220000000a00 */
[----:B------:R-:W-:-:S04]  /*06d0*/  LOP3.LUT R2, R2, 0x1, RZ, 0xc0, !PT ;  /* 0x0000000102027812 */ /* 0x000fc800078ec0ff */
[----:B------:R-:W-:-:S03]  /*06e0*/  ISETP.NE.U32.AND P0, PT, R2, 0x1, PT ;  /* 0x000000010200780c */ /* 0x000fc60003f05070 */
[----:B------:R-:W1:Y:S04]  /*06f0*/  LDC.64 R10, c[0x0][0x388] ;  /* 0x0000e200ff0a7b82 */ /* 0x000e680000000a00 */
[CC--:B------:R-:W-:Y:S02]  /*0700*/  @P1 IADD3 R15, PT, PT, R20.reuse, R21.reuse, RZ ;  /* 0x00000015140f1210 */ /* 0x0c0fe40007ffe0ff */
[----:B------:R-:W-:Y:S02]  /*0710*/  @P1 IADD3 R2, P2, PT, R20, R21, RZ ;  /* 0x0000001514021210 */ /* 0x000fe40007f5e0ff */
[----:B------:R-:W2:Y:S02]  /*0720*/  @P1 LDC.64 R4, c[0x0][0x380] ;  /* 0x0000e000ff041b82 */ /* 0x000ea40000000a00 */
[----:B------:R-:W-:-:S06]  /*0730*/  @P1 IADD3.X R14, PT, PT, RZ, RZ, RZ, P2, !PT ;  /* 0x000000ffff0e1210 */ /* 0x000fcc00017fe4ff */
[----:B------:R-:W3:Y:S01]  /*0740*/  LDC.64 R6, c[0x0][0x380] ;  /* 0x0000e000ff067b82 */ /* 0x000ee20000000a00 */
[----:B0-----:R-:W-:-:S04]  /*0750*/  @P1 IMAD.WIDE.U32 R12, R15, 0x4, R12 ;  /* 0x000000040f0c1825 */ /* 0x001fc800078e000c */
[C---:B------:R-:W-:Y:S01]  /*0760*/  @P1 IMAD R15, R21.reuse, R3, R0 ;  /* 0x00000003150f1224 */ /* 0x040fe200078e0200 */
[----:B------:R-:W-:Y:S01]  /*0770*/  @P1 IADD3 R21, PT, PT, R21, 0x2, RZ ;  /* 0x0000000215151810 */ /* 0x000fe20007ffe0ff */
[----:B------:R-:W4:Y:S01]  /*0780*/  @P1 LDG.E R13, desc[UR4][R12.64] ;  /* 0x000000040c0d1981 */ /* 0x000f22000c1e1900 */
[----:B------:R-:W0:Y:S01]  /*0790*/  LDC.64 R8, c[0x0][0x388] ;  /* 0x0000e200ff087b82 */ /* 0x000e220000000a00 */
[----:B-1----:R-:W-:Y:S01]  /*07a0*/  @P1 IMAD.WIDE R10, R15, 0x4, R10 ;  /* 0x000000040f0a1825 */ /* 0x002fe200078e020a */
[----:B------:R-:W-:Y:S02]  /*07b0*/  @!P0 IADD3 R17, PT, PT, R20, R21, RZ ;  /* 0x0000001514118210 */ /* 0x000fe40007ffe0ff */
[----:B--2---:R-:W-:Y:S01]  /*07c0*/  @P1 LEA R4, P2, R2, R4, 0x2 ;  /* 0x0000000402041211 */ /* 0x004fe200078410ff */
[----:B------:R-:W-:-:S03]  /*07d0*/  @!P0 IMAD R21, R21, R3, R0 ;  /* 0x0000000315158224 */ /* 0x000fc600078e0200 */
[----:B------:R-:W-:Y:S01]  /*07e0*/  @P1 LEA.HI.X R5, R2, R5, R14, 0x2, P2 ;  /* 0x0000000502051211 */ /* 0x000fe200010f140e */
[----:B------:R-:W-:Y:S01]  /*07f0*/  @P1 IMAD.WIDE R14, R3, 0x4, R10 ;  /* 0x00000004030e1825 */ /* 0x000fe200078e020a */
[----:B------:R-:W4:Y:S03]  /*0800*/  @P1 LDG.E R2, desc[UR4][R10.64] ;  /* 0x000000040a021981 */ /* 0x000f26000c1e1900 */
[----:B---3--:R-:W-:Y:S01]  /*0810*/  @!P0 IMAD.WIDE.U32 R6, R17, 0x4, R6 ;  /* 0x0000000411068825 */ /* 0x008fe200078e0006 */
[----:B------:R-:W2:Y:S04]  /*0820*/  @P1 LDG.E R5, desc[UR4][R4.64+0x4] ;  /* 0x0000040404051981 */ /* 0x000ea8000c1e1900 */
[----:B------:R-:W2:Y:S01]  /*0830*/  @P1 LDG.E R14, desc[UR4][R14.64] ;  /* 0x000000040e0e1981 */ /* 0x000ea2000c1e1900 */
[----:B0-----:R-:W-:-:S03]  /*0840*/  @!P0 IMAD.WIDE R8, R21, 0x4, R8 ;  /* 0x0000000415088825 */ /* 0x001fc600078e0208 */
[----:B------:R-:W3:Y:S04]  /*0850*/  @!P0 LDG.E R7, desc[UR4][R6.64] ;  /* 0x0000000406078981 */ /* 0x000ee8000c1e1900 */
[----:B------:R-:W3:Y:S01]  /*0860*/  @!P0 LDG.E R8, desc[UR4][R8.64] ;  /* 0x0000000408088981 */ /* 0x000ee2000c1e1900 */
[----:B----4-:R-:W-:-:S04]  /*0870*/  @P1 FFMA R2, R13, R2, R24 ;  /* 0x000000020d021223 */ /* 0x010fc80000000018 */
[----:B--2---:R-:W-:-:S04]  /*0880*/  @P1 FFMA R24, R5, R14, R2 ;  /* 0x0000000e05181223 */ /* 0x004fc80000000002 */
[----:B---3--:R-:W-:-:S07]  /*0890*/  @!P0 FFMA R24, R7, R8, R24 ;  /* 0x0000000807188223 */ /* 0x008fce0000000018 */
.L_x_3:
[----:B------:R-:W0:Y:S01]  /*08a0*/  LDC.64 R4, c[0x0][0x390] ;  /* 0x0000e400ff047b82 */ /* 0x000e220000000a00 */
[----:B------:R-:W-:-:S04]  /*08b0*/  IMAD R3, R19, R3, R0 ;  /* 0x0000000313037224 */ /* 0x000fc800078e0200 */
[----:B0-----:R-:W-:-:S05]  /*08c0*/  IMAD.WIDE R2, R3, 0x4, R4 ;  /* 0x0000000403027825 */ /* 0x001fca00078e0204 */
[----:B------:R-:W-:Y:S01]  /*08d0*/  STG.E desc[UR4][R2.64], R24 ;  /* 0x0000001802007986 */ /* 0x000fe2000c101904 */
[----:B------:R-:W-:Y:S05]  /*08e0*/  EXIT ;  /* 0x000000000000794d */ /* 0x000fea0003800000 */
.L_x_7:
        /* <DEDUP_REMOVED lines=9> */
.L_x_9:


//--------------------- .nv.shared._Z15optimizedMatMulPKfS0_Pfiii --------------------------
	.section	.nv.shared._Z15optimizedMatMulPKfS0_Pfiii,"aw",@nobits
	.sectionflags	@""
	.align	4
.nv.shared._Z15optimizedMatMulPKfS0_Pfiii:
	.zero		3072


//--------------------- .nv.shared.reserved.0     --------------------------
	.section	.nv.shared.reserved.0,"aw",@nobits
	.weak		__nv_reservedSMEM_offset_0_alias
	.size		__nv_reservedSMEM_offset_0_alias, 0, 64
	.other		__nv_reservedSMEM_offset_0_alias,@"STO_CUDA_RESERVED_SHARED STV_DEFAULT"
__nv_reservedSMEM_offset_0_alias:
	.zero		0
	.zero		64


//--------------------- .nv.constant0._Z15optimizedMatMulPKfS0_Pfiii --------------------------
	.section	.nv.constant0._Z15optimizedMatMulPKfS0_Pfiii,"a",@progbits
	.sectionflags	@""
	.align	4
.nv.constant0._Z15optimizedMatMulPKfS0_Pfiii:
	.zero		932


//--------------------- .nv.constant0._Z12simpleMatMulPKfS0_Pfiii --------------------------
	.section	.nv.constant0._Z12simpleMatMulPKfS0_Pfiii,"a",@progbits
	.sectionflags	@""
	.align	4
.nv.constant0._Z12simpleMatMulPKfS0_Pfiii:
	.zero		932


//--------------------- SYMBOLS --------------------------

	.type		.nv.reservedSmem.offset0,@object
	.size		.nv.reservedSmem.offset0,0x4
	.type		.nv.reservedSmem.cap,@object
	.size		.nv.reservedSmem.cap,0x4
